//
// Generated by NVIDIA NVVM Compiler
//
// Compiler Build ID: CL-36424714
// Cuda compilation tools, release 13.0, V13.0.88
// Based on NVVM 20.0.0
//

.version 9.0
.target sm_100
.address_size 64

	// .globl	_Z19rect_fwd_kernel_f32jPKfPf

.visible .entry _Z19rect_fwd_kernel_f32jPKfPf(
	.param .u32 _Z19rect_fwd_kernel_f32jPKfPf_param_0,
	.param .u64 .ptr .align 1 _Z19rect_fwd_kernel_f32jPKfPf_param_1,
	.param .u64 .ptr .align 1 _Z19rect_fwd_kernel_f32jPKfPf_param_2
)
{
	.reg .pred 	%p<3>;
	.reg .b32 	%r<6>;
	.reg .b32 	%f<4>;
	.reg .b64 	%rd<8>;

	ld.param.u32 	%r2, [_Z19rect_fwd_kernel_f32jPKfPf_param_0];
	ld.param.u64 	%rd1, [_Z19rect_fwd_kernel_f32jPKfPf_param_1];
	ld.param.u64 	%rd2, [_Z19rect_fwd_kernel_f32jPKfPf_param_2];
	mov.u32 	%r3, %tid.x;
	mov.u32 	%r4, %ctaid.x;
	mov.u32 	%r5, %ntid.x;
	mad.lo.s32 	%r1, %r4, %r5, %r3;
	setp.ge.u32 	%p1, %r1, %r2;
	@%p1 bra 	$L__BB0_2;
	cvta.to.global.u64 	%rd3, %rd1;
	cvta.to.global.u64 	%rd4, %rd2;
	mul.wide.u32 	%rd5, %r1, 4;
	add.s64 	%rd6, %rd3, %rd5;
	ld.global.f32 	%f1, [%rd6];
	setp.gt.f32 	%p2, %f1, 0f00000000;
	selp.f32 	%f2, 0f3F800000, 0f00000000, %p2;
	mul.f32 	%f3, %f1, %f2;
	add.s64 	%rd7, %rd4, %rd5;
	st.global.f32 	[%rd7], %f3;
$L__BB0_2:
	ret;

}
	// .globl	_Z19rect_bwd_kernel_f32jPKfS0_Pf
.visible .entry _Z19rect_bwd_kernel_f32jPKfS0_Pf(
	.param .u32 _Z19rect_bwd_kernel_f32jPKfS0_Pf_param_0,
	.param .u64 .ptr .align 1 _Z19rect_bwd_kernel_f32jPKfS0_Pf_param_1,
	.param .u64 .ptr .align 1 _Z19rect_bwd_kernel_f32jPKfS0_Pf_param_2,
	.param .u64 .ptr .align 1 _Z19rect_bwd_kernel_f32jPKfS0_Pf_param_3
)
{
	.reg .pred 	%p<3>;
	.reg .b32 	%r<6>;
	.reg .b32 	%f<5>;
	.reg .b64 	%rd<11>;

	ld.param.u32 	%r2, [_Z19rect_bwd_kernel_f32jPKfS0_Pf_param_0];
	ld.param.u64 	%rd1, [_Z19rect_bwd_kernel_f32jPKfS0_Pf_param_1];
	ld.param.u64 	%rd2, [_Z19rect_bwd_kernel_f32jPKfS0_Pf_param_2];
	ld.param.u64 	%rd3, [_Z19rect_bwd_kernel_f32jPKfS0_Pf_param_3];
	mov.u32 	%r3, %tid.x;
	mov.u32 	%r4, %ctaid.x;
	mov.u32 	%r5, %ntid.x;
	mad.lo.s32 	%r1, %r4, %r5, %r3;
	setp.ge.u32 	%p1, %r1, %r2;
	@%p1 bra 	$L__BB1_2;
	cvta.to.global.u64 	%rd4, %rd2;
	cvta.to.global.u64 	%rd5, %rd1;
	cvta.to.global.u64 	%rd6, %rd3;
	mul.wide.u32 	%rd7, %r1, 4;
	add.s64 	%rd8, %rd4, %rd7;
	ld.global.f32 	%f1, [%rd8];
	add.s64 	%rd9, %rd5, %rd7;
	ld.global.f32 	%f2, [%rd9];
	setp.gt.f32 	%p2, %f2, 0f00000000;
	selp.f32 	%f3, 0f3F800000, 0f00000000, %p2;
	mul.f32 	%f4, %f1, %f3;
	add.s64 	%rd10, %rd6, %rd7;
	st.global.f32 	[%rd10], %f4;
$L__BB1_2:
	ret;

}


// ===== COMPILED SASS (sm_100) =====

	.target	sm_100

	.elftype	@"ET_EXEC"


//--------------------- .note.nv.tkinfo           --------------------------
	.section	.note.nv.tkinfo,"",@"SHT_NOTE"
	.sectionflags	@"SHF_NOTE_NV_TKINFO"
	.tkinfo
        /*0018*/ 	.word	0x00000002
        /*0030*/ 	.string	""
        /*0030*/ 	.string	"ptxas"
        /*0030*/ 	.string	"Cuda compilation tools, release 13.0, V13.0.88"
        /*0030*/ 	.string	"Build cuda_13.0.r13.0/compiler.36424714_0"
        /*0030*/ 	.string	"-arch sm_100 -m 64 "



//--------------------- .note.nv.cuinfo           --------------------------
	.section	.note.nv.cuinfo,"",@"SHT_NOTE"
	.sectionflags	@"SHF_NOTE_NV_CUINFO"
        /*0018*/ 	.short	0x0002
        /*001a*/ 	.short	0x0064
        /*001c*/ 	.short	0x0082
	.zero		2


//--------------------- .nv.info                  --------------------------
	.section	.nv.info,"",@"SHT_CUDA_INFO"
	.align	4


	//----- nvinfo : EIATTR_REGCOUNT
	.align		4
        /*0000*/ 	.byte	0x04, 0x2f
        /*0002*/ 	.short	(.L_1 - .L_0)
	.align		4
.L_0:
        /*0004*/ 	.word	index@(_Z19rect_fwd_kernel_f32jPKfPf)
        /*0008*/ 	.word	0x0000000c


	//----- nvinfo : EIATTR_FRAME_SIZE
	.align		4
.L_1:
        /*000c*/ 	.byte	0x04, 0x11
        /*000e*/ 	.short	(.L_3 - .L_2)
	.align		4
.L_2:
        /*0010*/ 	.word	index@(_Z19rect_fwd_kernel_f32jPKfPf)
        /*0014*/ 	.word	0x00000000


	//----- nvinfo : EIATTR_REGCOUNT
	.align		4
.L_3:
        /*0018*/ 	.byte	0x04, 0x2f
        /*001a*/ 	.short	(.L_5 - .L_4)
	.align		4
.L_4:
        /*001c*/ 	.word	index@(_Z19rect_bwd_kernel_f32jPKfS0_Pf)
        /*0020*/ 	.word	0x0000000e


	//----- nvinfo : EIATTR_FRAME_SIZE
	.align		4
.L_5:
        /*0024*/ 	.byte	0x04, 0x11
        /*0026*/ 	.short	(.L_7 - .L_6)
	.align		4
.L_6:
        /*0028*/ 	.word	index@(_Z19rect_bwd_kernel_f32jPKfS0_Pf)
        /*002c*/ 	.word	0x00000000


	//----- nvinfo : EIATTR_MIN_STACK_SIZE
	.align		4
.L_7:
        /*0030*/ 	.byte	0x04, 0x12
        /*0032*/ 	.short	(.L_9 - .L_8)
	.align		4
.L_8:
        /*0034*/ 	.word	index@(_Z19rect_bwd_kernel_f32jPKfS0_Pf)
        /*0038*/ 	.word	0x00000000


	//----- nvinfo : EIATTR_MIN_STACK_SIZE
	.align		4
.L_9:
        /*003c*/ 	.byte	0x04, 0x12
        /*003e*/ 	.short	(.L_11 - .L_10)
	.align		4
.L_10:
        /*0040*/ 	.word	index@(_Z19rect_fwd_kernel_f32jPKfPf)
        /*0044*/ 	.word	0x00000000
.L_11:


//--------------------- .nv.compat                --------------------------
	.section	.nv.compat,"",@"SHT_CUDA_COMPAT_INFO"
	.align	4
        /*0000*/ 	.byte	0x02, 0x09, 0x00, 0x00, 0x02, 0x02, 0x01, 0x00, 0x02, 0x05, 0x05, 0x00, 0x03, 0x07, 0x01, 0x01
        /*0010*/ 	.byte	0x02, 0x03, 0x00, 0x00, 0x02, 0x06, 0x01, 0x00, 0x04, 0x0b, 0x08, 0x00, 0x09, 0x00, 0x00, 0x00
        /*0020*/ 	.byte	0x00, 0x00, 0x00, 0x00


//--------------------- .nv.info._Z19rect_bwd_kernel_f32jPKfS0_Pf --------------------------
	.section	.nv.info._Z19rect_bwd_kernel_f32jPKfS0_Pf,"",@"SHT_CUDA_INFO"
	.sectionflags	@""
	.align	4


	//----- nvinfo : EIATTR_CUDA_API_VERSION
	.align		4
        /*0000*/ 	.byte	0x04, 0x37
        /*0002*/ 	.short	(.L_13 - .L_12)
.L_12:
        /*0004*/ 	.word	0x00000082


	//----- nvinfo : EIATTR_KPARAM_INFO
	.align		4
.L_13:
        /*0008*/ 	.byte	0x04, 0x17
        /*000a*/ 	.short	(.L_15 - .L_14)
.L_14:
        /*000c*/ 	.word	0x00000000
        /*0010*/ 	.short	0x0003
        /*0012*/ 	.short	0x0018
        /*0014*/ 	.byte	0x00, 0xf5, 0x21, 0x00


	//----- nvinfo : EIATTR_KPARAM_INFO
	.align		4
.L_15:
        /*0018*/ 	.byte	0x04, 0x17
        /*001a*/ 	.short	(.L_17 - .L_16)
.L_16:
        /*001c*/ 	.word	0x00000000
        /*0020*/ 	.short	0x0002
        /*0022*/ 	.short	0x0010
        /*0024*/ 	.byte	0x00, 0xf5, 0x21, 0x00


	//----- nvinfo : EIATTR_KPARAM_INFO
	.align		4
.L_17:
        /*0028*/ 	.byte	0x04, 0x17
        /*002a*/ 	.short	(.L_19 - .L_18)
.L_18:
        /*002c*/ 	.word	0x00000000
        /*0030*/ 	.short	0x0001
        /*0032*/ 	.short	0x0008
        /*0034*/ 	.byte	0x00, 0xf5, 0x21, 0x00


	//----- nvinfo : EIATTR_KPARAM_INFO
	.align		4
.L_19:
        /*0038*/ 	.byte	0x04, 0x17
        /*003a*/ 	.short	(.L_21 - .L_20)
.L_20:
        /*003c*/ 	.word	0x00000000
        /*0040*/ 	.short	0x0000
        /*0042*/ 	.short	0x0000
        /*0044*/ 	.byte	0x00, 0xf0, 0x11, 0x00


	//----- nvinfo : EIATTR_SPARSE_MMA_MASK
	.align		4
.L_21:
        /*0048*/ 	.byte	0x03, 0x50
        /*004a*/ 	.short	0x0000


	//----- nvinfo : EIATTR_MAXREG_COUNT
	.align		4
        /*004c*/ 	.byte	0x03, 0x1b
        /*004e*/ 	.short	0x00ff


	//----- nvinfo : EIATTR_MERCURY_ISA_VERSION
	.align		4
        /*0050*/ 	.byte	0x03, 0x5f
        /*0052*/ 	.short	0x0101


	//----- nvinfo : EIATTR_VRC_CTA_INIT_COUNT
	.align		4
        /*0054*/ 	.byte	0x02, 0x4a
	.zero		1
	.zero		1


	//----- nvinfo : EIATTR_EXIT_INSTR_OFFSETS
	.align		4
        /*0058*/ 	.byte	0x04, 0x1c
        /*005a*/ 	.short	(.L_23 - .L_22)


	//   ....[0]....
.L_22:
        /*005c*/ 	.word	0x00000070


	//   ....[1]....
        /*0060*/ 	.word	0x00000140


	//----- nvinfo : EIATTR_CBANK_PARAM_SIZE
	.align		4
.L_23:
        /*0064*/ 	.byte	0x03, 0x19
        /*0066*/ 	.short	0x0020


	//----- nvinfo : EIATTR_PARAM_CBANK
	.align		4
        /*0068*/ 	.byte	0x04, 0x0a
        /*006a*/ 	.short	(.L_25 - .L_24)
	.align		4
.L_24:
        /*006c*/ 	.word	index@(.nv.constant0._Z19rect_bwd_kernel_f32jPKfS0_Pf)
        /*0070*/ 	.short	0x0380
        /*0072*/ 	.short	0x0020


	//----- nvinfo : EIATTR_SW_WAR
	.align		4
.L_25:
        /*0074*/ 	.byte	0x04, 0x36
        /*0076*/ 	.short	(.L_27 - .L_26)
.L_26:
        /*0078*/ 	.word	0x00000008
.L_27:


//--------------------- .nv.info._Z19rect_fwd_kernel_f32jPKfPf --------------------------
	.section	.nv.info._Z19rect_fwd_kernel_f32jPKfPf,"",@"SHT_CUDA_INFO"
	.sectionflags	@""
	.align	4


	//----- nvinfo : EIATTR_CUDA_API_VERSION
	.align		4
        /*0000*/ 	.byte	0x04, 0x37
        /*0002*/ 	.short	(.L_29 - .L_28)
.L_28:
        /*0004*/ 	.word	0x00000082


	//----- nvinfo : EIATTR_KPARAM_INFO
	.align		4
.L_29:
        /*0008*/ 	.byte	0x04, 0x17
        /*000a*/ 	.short	(.L_31 - .L_30)
.L_30:
        /*000c*/ 	.word	0x00000000
        /*0010*/ 	.short	0x0002
        /*0012*/ 	.short	0x0010
        /*0014*/ 	.byte	0x00, 0xf5, 0x21, 0x00


	//----- nvinfo : EIATTR_KPARAM_INFO
	.align		4
.L_31:
        /*0018*/ 	.byte	0x04, 0x17
        /*001a*/ 	.short	(.L_33 - .L_32)
.L_32:
        /*001c*/ 	.word	0x00000000
        /*0020*/ 	.short	0x0001
        /*0022*/ 	.short	0x0008
        /*0024*/ 	.byte	0x00, 0xf5, 0x21, 0x00


	//----- nvinfo : EIATTR_KPARAM_INFO
	.align		4
.L_33:
        /*0028*/ 	.byte	0x04, 0x17
        /*002a*/ 	.short	(.L_35 - .L_34)
.L_34:
        /*002c*/ 	.word	0x00000000
        /*0030*/ 	.short	0x0000
        /*0032*/ 	.short	0x0000
        /*0034*/ 	.byte	0x00, 0xf0, 0x11, 0x00


	//----- nvinfo : EIATTR_SPARSE_MMA_MASK
	.align		4
.L_35:
        /*0038*/ 	.byte	0x03, 0x50
        /*003a*/ 	.short	0x0000


	//----- nvinfo : EIATTR_MAXREG_COUNT
	.align		4
        /*003c*/ 	.byte	0x03, 0x1b
        /*003e*/ 	.short	0x00ff


	//----- nvinfo : EIATTR_MERCURY_ISA_VERSION
	.align		4
        /*0040*/ 	.byte	0x03, 0x5f
        /*0042*/ 	.short	0x0101


	//----- nvinfo : EIATTR_VRC_CTA_INIT_COUNT
	.align		4
        /*0044*/ 	.byte	0x02, 0x4a
	.zero		1
	.zero		1


	//----- nvinfo : EIATTR_EXIT_INSTR_OFFSETS
	.align		4
        /*0048*/ 	.byte	0x04, 0x1c
        /*004a*/ 	.short	(.L_37 - .L_36)


	//   ....[0]....
.L_36:
        /*004c*/ 	.word	0x00000070


	//   ....[1]....
        /*0050*/ 	.word	0x00000110


	//----- nvinfo : EIATTR_CBANK_PARAM_SIZE
	.align		4
.L_37:
        /*0054*/ 	.byte	0x03, 0x19
        /*0056*/ 	.short	0x0018


	//----- nvinfo : EIATTR_PARAM_CBANK
	.align		4
        /*0058*/ 	.byte	0x04, 0x0a
        /*005a*/ 	.short	(.L_39 - .L_38)
	.align		4
.L_38:
        /*005c*/ 	.word	index@(.nv.constant0._Z19rect_fwd_kernel_f32jPKfPf)
        /*0060*/ 	.short	0x0380
        /*0062*/ 	.short	0x0018


	//----- nvinfo : EIATTR_SW_WAR
	.align		4
.L_39:
        /*0064*/ 	.byte	0x04, 0x36
        /*0066*/ 	.short	(.L_41 - .L_40)
.L_40:
        /*0068*/ 	.word	0x00000008
.L_41:


//--------------------- .nv.callgraph             --------------------------
	.section	.nv.callgraph,"",@"SHT_CUDA_CALLGRAPH"
	.align	4
	.sectionentsize	8
	.align		4
        /*0000*/ 	.word	0x00000000
	.align		4
        /*0004*/ 	.word	0xffffffff
	.align		4
        /*0008*/ 	.word	0x00000000
	.align		4
        /*000c*/ 	.word	0xfffffffe
	.align		4
        /*0010*/ 	.word	0x00000000
	.align		4
        /*0014*/ 	.word	0xfffffffd
	.align		4
        /*0018*/ 	.word	0x00000000
	.align		4
        /*001c*/ 	.word	0xfffffffc


//--------------------- .text._Z19rect_bwd_kernel_f32jPKfS0_Pf --------------------------
	.section	.text._Z19rect_bwd_kernel_f32jPKfS0_Pf,"ax",@progbits
	.align	128
        .global         _Z19rect_bwd_kernel_f32jPKfS0_Pf
        .type           _Z19rect_bwd_kernel_f32jPKfS0_Pf,@function
        .size           _Z19rect_bwd_kernel_f32jPKfS0_Pf,(.L_x_2 - _Z19rect_bwd_kernel_f32jPKfS0_Pf)
        .other          _Z19rect_bwd_kernel_f32jPKfS0_Pf,@"STO_CUDA_ENTRY STV_DEFAULT"
_Z19rect_bwd_kernel_f32jPKfS0_Pf:
.text._Z19rect_bwd_kernel_f32jPKfS0_Pf:
[----:B------:R-:W-:Y:S01]  /*0000*/  LDC R1, c[0x0][0x37c] ;  /* 0x0000df00ff017b82 */ /* 0x000fe20000000800 */
[----:B------:R-:W0:Y:S07]  /*0010*/  S2R R9, SR_TID.X ;  /* 0x0000000000097919 */ /* 0x000e2e0000002100 */
[----:B------:R-:W0:Y:S01]  /*0020*/  S2UR UR4, SR_CTAID.X ;  /* 0x00000000000479c3 */ /* 0x000e220000002500 */
[----:B------:R-:W1:Y:S07]  /*0030*/  LDCU UR5, c[0x0][0x380] ;  /* 0x00007000ff0577ac */ /* 0x000e6e0008000800 */
[----:B------:R-:W0:Y:S02]  /*0040*/  LDC R0, c[0x0][0x360] ;  /* 0x0000d800ff007b82 */ /* 0x000e240000000800 */
[----:B0-----:R-:W-:-:S05]  /*0050*/  IMAD R9, R0, UR4, R9 ;  /* 0x0000000400097c24 */ /* 0x001fca000f8e0209 */
[----:B-1----:R-:W-:-:S13]  /*0060*/  ISETP.GE.U32.AND P0, PT, R9, UR5, PT ;  /* 0x0000000509007c0c */ /* 0x002fda000bf06070 */
[----:B------:R-:W-:Y:S05]  /*0070*/  @P0 EXIT ;  /* 0x000000000000094d */ /* 0x000fea0003800000 */
[----:B------:R-:W0:Y:S01]  /*0080*/  LDC.64 R4, c[0x0][0x388] ;  /* 0x0000e200ff047b82 */ /* 0x000e220000000a00 */
[----:B------:R-:W1:Y:S07]  /*0090*/  LDCU.64 UR4, c[0x0][0x358] ;  /* 0x00006b00ff0477ac */ /* 0x000e6e0008000a00 */
[----:B------:R-:W2:Y:S08]  /*00a0*/  LDC.64 R2, c[0x0][0x390] ;  /* 0x0000e400ff027b82 */ /* 0x000eb00000000a00 */
[----:B------:R-:W3:Y:S01]  /*00b0*/  LDC.64 R6, c[0x0][0x398] ;  /* 0x0000e600ff067b82 */ /* 0x000ee20000000a00 */
[----:B0-----:R-:W-:-:S06]  /*00c0*/  IMAD.WIDE.U32 R4, R9, 0x4, R4 ;  /* 0x0000000409047825 */ /* 0x001fcc00078e0004 */
[----:B-1----:R-:W4:Y:S01]  /*00d0*/  LDG.E R4, desc[UR4][R4.64] ;  /* 0x0000000404047981 */ /* 0x002f22000c1e1900 */
[----:B--2---:R-:W-:-:S06]  /*00e0*/  IMAD.WIDE.U32 R2, R9, 0x4, R2 ;  /* 0x0000000409027825 */ /* 0x004fcc00078e0002 */
[----:B------:R-:W2:Y:S01]  /*00f0*/  LDG.E R2, desc[UR4][R2.64] ;  /* 0x0000000402027981 */ /* 0x000ea2000c1e1900 */
[----:B---3--:R-:W-:Y:S01]  /*0100*/  IMAD.WIDE.U32 R6, R9, 0x4, R6 ;  /* 0x0000000409067825 */ /* 0x008fe200078e0006 */
[----:B----4-:R-:W-:-:S05]  /*0110*/  FSET.BF.GT.AND R11, R4, RZ, PT ;  /* 0x000000ff040b720a */ /* 0x010fca0003804000 */
[----:B--2---:R-:W-:-:S05]  /*0120*/  FMUL R11, R2, R11 ;  /* 0x0000000b020b7220 */ /* 0x004fca0000400000 */
[----:B------:R-:W-:Y:S01]  /*0130*/  STG.E desc[UR4][R6.64], R11 ;  /* 0x0000000b06007986 */ /* 0x000fe2000c101904 */
[----:B------:R-:W-:Y:S05]  /*0140*/  EXIT ;  /* 0x000000000000794d */ /* 0x000fea0003800000 */
.L_x_0:
[----:B------:R-:W-:-:S00]  /*0150*/  BRA `(.L_x_0) ;  /* 0xfffffffc00fc7947 */ /* 0x000fc0000383ffff */
[----:B------:R-:W-:-:S00]  /*0160*/  NOP ;  /* 0x0000000000007918 */ /* 0x000fc00000000000 */
        /* <DEDUP_REMOVED lines=9> */
.L_x_2:


//--------------------- .text._Z19rect_fwd_kernel_f32jPKfPf --------------------------
	.section	.text._Z19rect_fwd_kernel_f32jPKfPf,"ax",@progbits
	.align	128
        .global         _Z19rect_fwd_kernel_f32jPKfPf
        .type           _Z19rect_fwd_kernel_f32jPKfPf,@function
        .size           _Z19rect_fwd_kernel_f32jPKfPf,(.L_x_3 - _Z19rect_fwd_kernel_f32jPKfPf)
        .other          _Z19rect_fwd_kernel_f32jPKfPf,@"STO_CUDA_ENTRY STV_DEFAULT"
_Z19rect_fwd_kernel_f32jPKfPf:
.text._Z19rect_fwd_kernel_f32jPKfPf:
        /* <DEDUP_REMOVED lines=10> */
[----:B------:R-:W2:Y:S01]  /*00a0*/  LDC.64 R4, c[0x0][0x390] ;  /* 0x0000e400ff047b82 */ /* 0x000ea20000000a00 */
[----:B0-----:R-:W-:-:S06]  /*00b0*/  IMAD.WIDE.U32 R2, R7, 0x4, R2 ;  /* 0x0000000407027825 */ /* 0x001fcc00078e0002 */
[----:B-1----:R-:W3:Y:S01]  /*00c0*/  LDG.E R2, desc[UR4][R2.64] ;  /* 0x0000000402027981 */ /* 0x002ee2000c1e1900 */
[----:B--2---:R-:W-:Y:S01]  /*00d0*/  IMAD.WIDE.U32 R4, R7, 0x4, R4 ;  /* 0x0000000407047825 */ /* 0x004fe200078e0004 */
[----:B---3--:R-:W-:-:S05]  /*00e0*/  FSET.BF.GT.AND R9, R2, RZ, PT ;  /* 0x000000ff0209720a */ /* 0x008fca0003804000 */
[----:B------:R-:W-:-:S05]  /*00f0*/  FMUL R9, R2, R9 ;  /* 0x0000000902097220 */ /* 0x000fca0000400000 */
[----:B------:R-:W-:Y:S01]  /*0100*/  STG.E desc[UR4][R4.64], R9 ;  /* 0x0000000904007986 */ /* 0x000fe2000c101904 */
[----:B------:R-:W-:Y:S05]  /*0110*/  EXIT ;  /* 0x000000000000794d */ /* 0x000fea0003800000 */
.L_x_1:
        /* <DEDUP_REMOVED lines=14> */
.L_x_3:


//--------------------- .nv.shared.reserved.0     --------------------------
	.section	.nv.shared.reserved.0,"aw",@nobits
	.weak		__nv_reservedSMEM_offset_0_alias
	.size		__nv_reservedSMEM_offset_0_alias, 0, 64
	.other		__nv_reservedSMEM_offset_0_alias,@"STO_CUDA_RESERVED_SHARED STV_DEFAULT"
__nv_reservedSMEM_offset_0_alias:
	.zero		0
	.zero		64


//--------------------- .nv.constant0._Z19rect_bwd_kernel_f32jPKfS0_Pf --------------------------
	.section	.nv.constant0._Z19rect_bwd_kernel_f32jPKfS0_Pf,"a",@progbits
	.sectionflags	@""
	.align	4
.nv.constant0._Z19rect_bwd_kernel_f32jPKfS0_Pf:
	.zero		928


//--------------------- .nv.constant0._Z19rect_fwd_kernel_f32jPKfPf --------------------------
	.section	.nv.constant0._Z19rect_fwd_kernel_f32jPKfPf,"a",@progbits
	.sectionflags	@""
	.align	4
.nv.constant0._Z19rect_fwd_kernel_f32jPKfPf:
	.zero		920


//--------------------- SYMBOLS --------------------------

	.type		.nv.reservedSmem.offset0,@object
	.size		.nv.reservedSmem.offset0,0x4
